	.headerflags	@"EF_CUDA_TEXMODE_UNIFIED EF_CUDA_64BIT_ADDRESS EF_CUDA_ACCELERATORS EF_CUDA_SM90 EF_CUDA_VIRTUAL_SM(EF_CUDA_SM90)"
	.elftype	@"ET_EXEC"


//--------------------- .nv.info                  --------------------------
	.section	.nv.info,"",@"SHT_CUDA_INFO"
	.align	4


	//----- nvinfo : EIATTR_REGCOUNT
	.align		4
        /*0000*/ 	.byte	0x04, 0x2f
        /*0002*/ 	.short	(.L_1 - .L_0)
	.align		4
.L_0:
        /*0004*/ 	.word	index@(triton_poi_fused_convolution_3)
        /*0008*/ 	.word	0x0000001f


	//----- nvinfo : EIATTR_MIN_STACK_SIZE
	.align		4
.L_1:
        /*000c*/ 	.byte	0x04, 0x12
        /*000e*/ 	.short	(.L_3 - .L_2)
	.align		4
.L_2:
        /*0010*/ 	.word	index@(triton_poi_fused_convolution_3)
        /*0014*/ 	.word	0x00000000


	//----- nvinfo : EIATTR_FRAME_SIZE
	.align		4
.L_3:
        /*0018*/ 	.byte	0x04, 0x11
        /*001a*/ 	.short	(.L_5 - .L_4)
	.align		4
.L_4:
        /*001c*/ 	.word	index@(triton_poi_fused_convolution_3)
        /*0020*/ 	.word	0x00000000


	//----- nvinfo : EIATTR_MIN_STACK_SIZE
	.align		4
.L_5:
        /*0024*/ 	.byte	0x04, 0x12
        /*0026*/ 	.short	(.L_7 - .L_6)
	.align		4
.L_6:
        /*0028*/ 	.word	index@(triton_poi_fused_convolution_3)
        /*002c*/ 	.word	0x00000000
.L_7:


//--------------------- .nv.info.triton_poi_fused_convolution_3 --------------------------
	.section	.nv.info.triton_poi_fused_convolution_3,"",@"SHT_CUDA_INFO"
	.sectionflags	@""
	.align	4


	//----- nvinfo : EIATTR_CUDA_API_VERSION
	.align		4
        /*0000*/ 	.byte	0x04, 0x37
        /*0002*/ 	.short	(.L_9 - .L_8)
.L_8:
        /*0004*/ 	.word	0x0000007c


	//----- nvinfo : EIATTR_KPARAM_INFO
	.align		4
.L_9:
        /*0008*/ 	.byte	0x04, 0x17
        /*000a*/ 	.short	(.L_11 - .L_10)
.L_10:
        /*000c*/ 	.word	0x00000000
        /*0010*/ 	.short	0x0003
        /*0012*/ 	.short	0x0014
        /*0014*/ 	.byte	0x00, 0xf0, 0x11, 0x00


	//----- nvinfo : EIATTR_KPARAM_INFO
	.align		4
.L_11:
        /*0018*/ 	.byte	0x04, 0x17
        /*001a*/ 	.short	(.L_13 - .L_12)
.L_12:
        /*001c*/ 	.word	0x00000000
        /*0020*/ 	.short	0x0002
        /*0022*/ 	.short	0x0010
        /*0024*/ 	.byte	0x00, 0xf0, 0x11, 0x00


	//----- nvinfo : EIATTR_KPARAM_INFO
	.align		4
.L_13:
        /*0028*/ 	.byte	0x04, 0x17
        /*002a*/ 	.short	(.L_15 - .L_14)
.L_14:
        /*002c*/ 	.word	0x00000000
        /*0030*/ 	.short	0x0001
        /*0032*/ 	.short	0x0008
        /*0034*/ 	.byte	0x00, 0xf4, 0x21, 0x00


	//----- nvinfo : EIATTR_KPARAM_INFO
	.align		4
.L_15:
        /*0038*/ 	.byte	0x04, 0x17
        /*003a*/ 	.short	(.L_17 - .L_16)
.L_16:
        /*003c*/ 	.word	0x00000000
        /*0040*/ 	.short	0x0000
        /*0042*/ 	.short	0x0000
        /*0044*/ 	.byte	0x00, 0xf4, 0x21, 0x00


	//----- nvinfo : EIATTR_SPARSE_MMA_MASK
	.align		4
.L_17:
        /*0048*/ 	.byte	0x03, 0x50
        /*004a*/ 	.short	0x0000


	//----- nvinfo : EIATTR_MAXREG_COUNT
	.align		4
        /*004c*/ 	.byte	0x03, 0x1b
        /*004e*/ 	.short	0x00ff


	//----- nvinfo : EIATTR_EXIT_INSTR_OFFSETS
	.align		4
        /*0050*/ 	.byte	0x04, 0x1c
        /*0052*/ 	.short	(.L_19 - .L_18)


	//   ....[0]....
.L_18:
        /*0054*/ 	.word	0x000005e0


	//   ....[1]....
        /*0058*/ 	.word	0x00000630


	//----- nvinfo : EIATTR_REQNTID
	.align		4
.L_19:
        /*005c*/ 	.byte	0x04, 0x10
        /*005e*/ 	.short	(.L_21 - .L_20)
.L_20:
        /*0060*/ 	.word	0x00000080
        /*0064*/ 	.word	0x00000001
        /*0068*/ 	.word	0x00000001


	//----- nvinfo : EIATTR_CBANK_PARAM_SIZE
	.align		4
.L_21:
        /*006c*/ 	.byte	0x03, 0x19
        /*006e*/ 	.short	0x0018


	//----- nvinfo : EIATTR_PARAM_CBANK
	.align		4
        /*0070*/ 	.byte	0x04, 0x0a
        /*0072*/ 	.short	(.L_23 - .L_22)
	.align		4
.L_22:
        /*0074*/ 	.word	index@(.nv.constant0.triton_poi_fused_convolution_3)
        /*0078*/ 	.short	0x0210
        /*007a*/ 	.short	0x0018


	//----- nvinfo : EIATTR_SW_WAR
	.align		4
.L_23:
        /*007c*/ 	.byte	0x04, 0x36
        /*007e*/ 	.short	(.L_25 - .L_24)
.L_24:
        /*0080*/ 	.word	0x00000008
.L_25:


//--------------------- .nv.callgraph             --------------------------
	.section	.nv.callgraph,"",@"SHT_CUDA_CALLGRAPH"
	.align	4
	.sectionentsize	8
	.align		4
        /*0000*/ 	.word	0x00000000
	.align		4
        /*0004*/ 	.word	0xffffffff
	.align		4
        /*0008*/ 	.word	0x00000000
	.align		4
        /*000c*/ 	.word	0xfffffffe
	.align		4
        /*0010*/ 	.word	0x00000000
	.align		4
        /*0014*/ 	.word	0xfffffffd
	.align		4
        /*0018*/ 	.word	0x00000000
	.align		4
        /*001c*/ 	.word	0xfffffffc


//--------------------- .text.triton_poi_fused_convolution_3 --------------------------
	.section	.text.triton_poi_fused_convolution_3,"ax",@progbits
	.sectionflags	@"SHF_BARRIERS=1"
	.align	128
        .global         triton_poi_fused_convolution_3
        .type           triton_poi_fused_convolution_3,@function
        .size           triton_poi_fused_convolution_3,(.L_x_1 - triton_poi_fused_convolution_3)
        .other          triton_poi_fused_convolution_3,@"STO_CUDA_ENTRY STV_DEFAULT"
triton_poi_fused_convolution_3:
.text.triton_poi_fused_convolution_3:
[----:B------:R-:W0:Y:S01]  /*0000*/  LDC R1, c[0x0][0x28] ;  /* 0x00000a00ff017b82 */ /* 0x000e220000000800 */
[----:B------:R-:W1:Y:S07]  /*0010*/  S2R R0, SR_CTAID.X ;  /* 0x0000000000007919 */ /* 0x000e6e0000002500 */
[----:B------:R-:W2:Y:S01]  /*0020*/  LDC.64 R14, c[0x0][0x210] ;  /* 0x00008400ff0e7b82 */ /* 0x000ea20000000a00 */
[----:B------:R-:W-:Y:S01]  /*0030*/  IMAD.MOV.U32 R19, RZ, RZ, RZ ;  /* 0x000000ffff137224 */ /* 0x000fe200078e00ff */
[----:B------:R-:W-:Y:S01]  /*0040*/  ULDC.64 UR6, c[0x0][0x208] ;  /* 0x0000820000067ab9 */ /* 0x000fe20000000a00 */
[----:B------:R-:W3:Y:S01]  /*0050*/  S2R R21, SR_TID.X ;  /* 0x0000000000157919 */ /* 0x000ee20000002100 */
[----:B------:R-:W4:Y:S01]  /*0060*/  S2R R18, SR_CTAID.Y ;  /* 0x0000000000127919 */ /* 0x000f220000002600 */
[----:B------:R-:W-:-:S02]  /*0070*/  IMAD.MOV.U32 R20, RZ, RZ, RZ ;  /* 0x000000ffff147224 */ /* 0x000fc400078e00ff */
[----:B-1----:R-:W-:Y:S01]  /*0080*/  IMAD.SHL.U32 R0, R0, 0x10, RZ ;  /* 0x0000001000007824 */ /* 0x002fe200078e00ff */
[----:B---3--:R-:W-:-:S04]  /*0090*/  SHF.R.U32.HI R17, RZ, 0x4, R21 ;  /* 0x00000004ff117819 */ /* 0x008fc80000011615 */
[----:B------:R-:W-:Y:S01]  /*00a0*/  LOP3.LUT R6, R0, 0xf, R21, 0xf8, !PT ;  /* 0x0000000f00067812 */ /* 0x000fe200078ef815 */
[----:B----4-:R-:W-:Y:S01]  /*00b0*/  IMAD.SHL.U32 R16, R18, 0x40, RZ ;  /* 0x0000004012107824 */ /* 0x010fe200078e00ff */
[----:B------:R-:W-:Y:S02]  /*00c0*/  SGXT.U32 R17, R17, 0x3 ;  /* 0x000000031111781a */ /* 0x000fe40000000000 */
[----:B------:R-:W-:Y:S02]  /*00d0*/  ISETP.GE.AND P0, PT, R6, 0x9, PT ;  /* 0x000000090600780c */ /* 0x000fe40003f06270 */
[----:B------:R-:W-:Y:S02]  /*00e0*/  LOP3.LUT R2, R16, R17, RZ, 0xfc, !PT ;  /* 0x0000001110027212 */ /* 0x000fe400078efcff */
[----:B------:R-:W-:Y:S02]  /*00f0*/  LOP3.LUT R3, R16, 0x8, R17, 0xfe, !PT ;  /* 0x0000000810037812 */ /* 0x000fe400078efe11 */
[----:B------:R-:W-:Y:S01]  /*0100*/  LOP3.LUT R4, R16, 0x10, R17, 0xfe, !PT ;  /* 0x0000001010047812 */ /* 0x000fe200078efe11 */
[--C-:B------:R-:W-:Y:S01]  /*0110*/  IMAD R27, R2, 0x9, R6.reuse ;  /* 0x00000009021b7824 */ /* 0x100fe200078e0206 */
        /* <DEDUP_REMOVED lines=9> */
[----:B------:R-:W-:-:S02]  /*01b0*/  IMAD R11, R11, 0x9, R6 ;  /* 0x000000090b0b7824 */ /* 0x000fc400078e0206 */
[--C-:B------:R-:W-:Y:S02]  /*01c0*/  IMAD R13, R13, 0x9, R6.reuse ;  /* 0x000000090d0d7824 */ /* 0x100fe400078e0206 */
[----:B------:R-:W-:Y:S02]  /*01d0*/  IMAD R23, R23, 0x9, R6 ;  /* 0x0000000917177824 */ /* 0x000fe400078e0206 */
[----:B--2---:R-:W-:-:S04]  /*01e0*/  IMAD.WIDE R26, R27, 0x4, R14 ;  /* 0x000000041b1a7825 */ /* 0x004fc800078e020e */
[--C-:B------:R-:W-:Y:S01]  /*01f0*/  IMAD.WIDE R2, R3, 0x4, R14.reuse ;  /* 0x0000000403027825 */ /* 0x100fe200078e020e */
[----:B------:R1:W2:Y:S01]  /*0200*/  @!P0 LDG.E.EL R19, desc[UR6][R26.64] ;  /* 0x000000061a138981 */ /* 0x0002a2000c2e1900 */
[----:B------:R-:W-:Y:S02]  /*0210*/  CS2R R24, SRZ ;  /* 0x0000000000187805 */ /* 0x000fe4000001ff00 */
[--C-:B------:R-:W-:Y:S01]  /*0220*/  IMAD.WIDE R4, R5, 0x4, R14.reuse ;  /* 0x0000000405047825 */ /* 0x100fe200078e020e */
[----:B------:R3:W4:Y:S03]  /*0230*/  @!P0 LDG.E.EL R20, desc[UR6][R2.64] ;  /* 0x0000000602148981 */ /* 0x000726000c2e1900 */
[----:B------:R-:W-:-:S04]  /*0240*/  IMAD.WIDE R6, R7, 0x4, R14 ;  /* 0x0000000407067825 */ /* 0x000fc800078e020e */
[----:B------:R-:W-:-:S04]  /*0250*/  IMAD.WIDE R8, R9, 0x4, R14 ;  /* 0x0000000409087825 */ /* 0x000fc800078e020e */
[----:B------:R-:W-:-:S04]  /*0260*/  IMAD.WIDE R10, R11, 0x4, R14 ;  /* 0x000000040b0a7825 */ /* 0x000fc800078e020e */
[--C-:B------:R-:W-:Y:S01]  /*0270*/  IMAD.WIDE R12, R13, 0x4, R14.reuse ;  /* 0x000000040d0c7825 */ /* 0x100fe200078e020e */
[----:B-1----:R-:W-:Y:S01]  /*0280*/  CS2R R26, SRZ ;  /* 0x00000000001a7805 */ /* 0x002fe2000001ff00 */
[----:B------:R-:W5:Y:S02]  /*0290*/  @!P0 LDG.E.EL R24, desc[UR6][R6.64] ;  /* 0x0000000606188981 */ /* 0x000f64000c2e1900 */
[----:B------:R-:W-:Y:S01]  /*02a0*/  IMAD.WIDE R14, R23, 0x4, R14 ;  /* 0x00000004170e7825 */ /* 0x000fe200078e020e */
[----:B------:R-:W-:Y:S01]  /*02b0*/  HFMA2.MMA R23, -RZ, RZ, 0, 0 ;  /* 0x00000000ff177435 */ /* 0x000fe200000001ff */
[----:B------:R-:W5:Y:S02]  /*02c0*/  @!P0 LDG.E.EL R25, desc[UR6][R10.64] ;  /* 0x000000060a198981 */ /* 0x000f64000c2e1900 */
[----:B------:R-:W-:Y:S02]  /*02d0*/  IMAD.MOV.U32 R22, RZ, RZ, RZ ;  /* 0x000000ffff167224 */ /* 0x000fe400078e00ff */
[----:B------:R-:W5:Y:S04]  /*02e0*/  @!P0 LDG.E.EL R27, desc[UR6][R12.64] ;  /* 0x000000060c1b8981 */ /* 0x000f68000c2e1900 */
[----:B------:R-:W5:Y:S04]  /*02f0*/  @!P0 LDG.E.EL R22, desc[UR6][R4.64] ;  /* 0x0000000604168981 */ /* 0x000f68000c2e1900 */
[----:B------:R1:W5:Y:S04]  /*0300*/  @!P0 LDG.E.EL R23, desc[UR6][R8.64] ;  /* 0x0000000608178981 */ /* 0x000368000c2e1900 */
[----:B------:R-:W5:Y:S01]  /*0310*/  @!P0 LDG.E.EL R26, desc[UR6][R14.64] ;  /* 0x000000060e1a8981 */ /* 0x000f62000c2e1900 */
[----:B------:R-:W1:Y:S01]  /*0320*/  S2UR UR5, SR_CgaCtaId ;  /* 0x00000000000579c3 */ /* 0x000e620000008800 */
[----:B---3--:R-:W-:Y:S01]  /*0330*/  IMAD.SHL.U32 R2, R21, 0x40, RZ ;  /* 0x0000004015027824 */ /* 0x008fe200078e00ff */
[----:B------:R-:W-:-:S04]  /*0340*/  UMOV UR4, 0x400 ;  /* 0x0000040000047882 */ /* 0x000fc80000000000 */
[----:B------:R-:W-:-:S04]  /*0350*/  LOP3.LUT R2, R2, 0x3c0, RZ, 0xc0, !PT ;  /* 0x000003c002027812 */ /* 0x000fc800078ec0ff */
[----:B------:R-:W-:Y:S01]  /*0360*/  LOP3.LUT R3, R2, R17, RZ, 0xfc, !PT ;  /* 0x0000001102037212 */ /* 0x000fe200078efcff */
[----:B01----:R-:W-:-:S06]  /*0370*/  UPRMT UR4, UR5, 0x654, UR4 ;  /* 0x0000065405047896 */ /* 0x003fcc0008000004 */
[----:B------:R-:W-:-:S05]  /*0380*/  LEA.HI R2, R2, UR4, RZ, 0x1e ;  /* 0x0000000402027c11 */ /* 0x000fca000f8ff0ff */
[----:B------:R-:W-:Y:S01]  /*0390*/  IMAD R28, R3, 0x4, R2 ;  /* 0x00000004031c7824 */ /* 0x000fe200078e0202 */
[C---:B------:R-:W-:Y:S01]  /*03a0*/  LOP3.LUT R2, R21.reuse, 0x70, RZ, 0xc0, !PT ;  /* 0x0000007015027812 */ /* 0x040fe200078ec0ff */
[----:B------:R-:W-:-:S03]  /*03b0*/  IMAD.SHL.U32 R21, R21, 0x4, RZ ;  /* 0x0000000415157824 */ /* 0x000fc600078e00ff */
[----:B------:R-:W-:Y:S02]  /*03c0*/  IADD3 R3, R2, UR4, RZ ;  /* 0x0000000402037c10 */ /* 0x000fe4000fffe0ff */
[----:B------:R-:W-:-:S05]  /*03d0*/  LOP3.LUT R8, R21, 0x1fc, RZ, 0xc0, !PT ;  /* 0x000001fc15087812 */ /* 0x000fca00078ec0ff */
[----:B------:R-:W-:Y:S01]  /*03e0*/  IMAD R4, R8, 0x4, R3 ;  /* 0x0000000408047824 */ /* 0x000fe200078e0203 */
[----:B------:R-:W-:Y:S02]  /*03f0*/  SHF.R.S32.HI R3, RZ, 0x19, R18 ;  /* 0x00000019ff037819 */ /* 0x000fe40000011412 */
[----:B------:R-:W-:Y:S02]  /*0400*/  LOP3.LUT R16, R16, 0x3c, R21, 0xf8, !PT ;  /* 0x0000003c10107812 */ /* 0x000fe400078ef815 */
[----:B------:R-:W-:-:S04]  /*0410*/  SGXT R3, R3, 0x1 ;  /* 0x000000010303781a */ /* 0x000fc80000000200 */
[----:B------:R-:W-:Y:S02]  /*0420*/  LEA.HI R9, R3, R16, RZ, 0x6 ;  /* 0x0000001003097211 */ /* 0x000fe400078f30ff */
[----:B------:R-:W0:Y:S02]  /*0430*/  LDC.64 R2, c[0x0][0x218] ;  /* 0x00008600ff027b82 */ /* 0x000e240000000a00 */
[----:B------:R-:W-:Y:S02]  /*0440*/  LOP3.LUT R11, R9, 0xffffffc0, RZ, 0xc0, !PT ;  /* 0xffffffc0090b7812 */ /* 0x000fe400078ec0ff */
[----:B------:R-:W-:Y:S02]  /*0450*/  SHF.R.S32.HI R10, RZ, 0x6, R9 ;  /* 0x00000006ff0a7819 */ /* 0x000fe40000011409 */
[----:B------:R-:W-:Y:S01]  /*0460*/  LOP3.LUT R9, R0, R17, RZ, 0xfc, !PT ;  /* 0x0000001100097212 */ /* 0x000fe200078efcff */
[----:B------:R-:W-:Y:S01]  /*0470*/  IMAD.IADD R11, R16, 0x1, -R11 ;  /* 0x00000001100b7824 */ /* 0x000fe200078e0a0b */
[----:B------:R-:W-:-:S02]  /*0480*/  LOP3.LUT R0, R0, 0x8, R17, 0xfe, !PT ;  /* 0x0000000800007812 */ /* 0x000fc400078efe11 */
[----:B------:R-:W-:Y:S01]  /*0490*/  LOP3.LUT R13, R8, 0x200, RZ, 0xfc, !PT ;  /* 0x00000200080d7812 */ /* 0x000fe200078efcff */
[----:B------:R-:W-:Y:S01]  /*04a0*/  IMAD R12, R10, 0x240, R11 ;  /* 0x000002400a0c7824 */ /* 0x000fe200078e020b */
[C---:B------:R-:W-:Y:S02]  /*04b0*/  ISETP.GE.AND P1, PT, R9.reuse, 0x9, PT ;  /* 0x000000090900780c */ /* 0x040fe40003f26270 */
[----:B------:R-:W-:Y:S01]  /*04c0*/  ISETP.GE.AND P0, PT, R0, 0x9, PT ;  /* 0x000000090000780c */ /* 0x000fe20003f06270 */
[----:B------:R-:W-:Y:S01]  /*04d0*/  IMAD R11, R9, 0x40, R12 ;  /* 0x00000040090b7824 */ /* 0x000fe200078e020c */
[----:B------:R-:W-:-:S04]  /*04e0*/  SHF.R.U32.HI R13, RZ, 0x2, R13 ;  /* 0x00000002ff0d7819 */ /* 0x000fc8000001160d */
[----:B------:R-:W-:Y:S01]  /*04f0*/  LOP3.LUT R13, R13, 0xf0, RZ, 0xc0, !PT ;  /* 0x000000f00d0d7812 */ /* 0x000fe200078ec0ff */
[----:B0-----:R-:W-:-:S03]  /*0500*/  IMAD.WIDE R10, R11, 0x4, R2 ;  /* 0x000000040b0a7825 */ /* 0x001fc600078e0202 */
[----:B------:R-:W-:-:S05]  /*0510*/  IADD3 R13, R13, UR4, RZ ;  /* 0x000000040d0d7c10 */ /* 0x000fca000fffe0ff */
[----:B------:R-:W-:Y:S01]  /*0520*/  IMAD R13, R8, 0x4, R13 ;  /* 0x00000004080d7824 */ /* 0x000fe200078e020d */
[----:B--2---:R-:W-:Y:S04]  /*0530*/  STS [R28], R19 ;  /* 0x000000131c007388 */ /* 0x004fe80000000800 */
[----:B----4-:R-:W-:Y:S04]  /*0540*/  STS [R28+0x20], R20 ;  /* 0x000020141c007388 */ /* 0x010fe80000000800 */
[----:B-----5:R-:W-:Y:S04]  /*0550*/  STS [R28+0x60], R24 ;  /* 0x000060181c007388 */ /* 0x020fe80000000800 */
[----:B------:R-:W-:Y:S04]  /*0560*/  STS [R28+0xa0], R25 ;  /* 0x0000a0191c007388 */ /* 0x000fe80000000800 */
[----:B------:R-:W-:Y:S04]  /*0570*/  STS [R28+0xc0], R27 ;  /* 0x0000c01b1c007388 */ /* 0x000fe80000000800 */
[----:B------:R-:W-:Y:S04]  /*0580*/  STS [R28+0x40], R22 ;  /* 0x000040161c007388 */ /* 0x000fe80000000800 */
[----:B------:R-:W-:Y:S04]  /*0590*/  STS [R28+0x80], R23 ;  /* 0x000080171c007388 */ /* 0x000fe80000000800 */
[----:B------:R-:W-:Y:S01]  /*05a0*/  STS [R28+0xe0], R26 ;  /* 0x0000e01a1c007388 */ /* 0x000fe20000000800 */
[----:B------:R-:W-:Y:S06]  /*05b0*/  BAR.SYNC.DEFER_BLOCKING 0x0 ;  /* 0x0000000000007b1d */ /* 0x000fec0000010000 */
[----:B------:R-:W0:Y:S04]  /*05c0*/  LDS.128 R4, [R4] ;  /* 0x0000000004047984 */ /* 0x000e280000000c00 */
[----:B0-----:R0:W-:Y:S02]  /*05d0*/  @!P1 STG.E.128 desc[UR6][R10.64], R4 ;  /* 0x000000040a009986 */ /* 0x0011e4000c101d06 */
[----:B0-----:R-:W-:Y:S05]  /*05e0*/  @P0 EXIT ;  /* 0x000000000000094d */ /* 0x001fea0003800000 */
[----:B0-----:R-:W0:Y:S01]  /*05f0*/  LDS.128 R8, [R13+0x800] ;  /* 0x000800000d087984 */ /* 0x001e220000000c00 */
[----:B------:R-:W-:-:S04]  /*0600*/  IMAD R5, R0, 0x40, R12 ;  /* 0x0000004000057824 */ /* 0x000fc800078e020c */
[----:B------:R-:W-:-:S05]  /*0610*/  IMAD.WIDE R2, R5, 0x4, R2 ;  /* 0x0000000405027825 */ /* 0x000fca00078e0202 */
[----:B0-----:R-:W-:Y:S01]  /*0620*/  STG.E.128 desc[UR6][R2.64], R8 ;  /* 0x0000000802007986 */ /* 0x001fe2000c101d06 */
[----:B------:R-:W-:Y:S05]  /*0630*/  EXIT ;  /* 0x000000000000794d */ /* 0x000fea0003800000 */
.L_x_0:
[----:B------:R-:W-:-:S00]  /*0640*/  BRA `(.L_x_0) ;  /* 0xfffffffc00fc7947 */ /* 0x000fc0000383ffff */
[----:B------:R-:W-:-:S00]  /*0650*/  NOP ;  /* 0x0000000000007918 */ /* 0x000fc00000000000 */
        /* <DEDUP_REMOVED lines=10> */
.L_x_1:


//--------------------- .nv.shared.triton_poi_fused_convolution_3 --------------------------
	.section	.nv.shared.triton_poi_fused_convolution_3,"aw",@nobits
	.sectionflags	@""
	.align	16
	.zero		1024


//--------------------- .nv.constant0.triton_poi_fused_convolution_3 --------------------------
	.section	.nv.constant0.triton_poi_fused_convolution_3,"a",@progbits
	.sectionflags	@""
	.align	4
.nv.constant0.triton_poi_fused_convolution_3:
	.zero		552
